	.headerflags	@"EF_CUDA_TEXMODE_UNIFIED EF_CUDA_64BIT_ADDRESS EF_CUDA_SM89 EF_CUDA_VIRTUAL_SM(EF_CUDA_SM89)"
	.elftype	@"ET_EXEC"


//--------------------- .nv.info                  --------------------------
	.section	.nv.info,"",@"SHT_CUDA_INFO"
	.align	4


	//----- nvinfo : EIATTR_REGCOUNT
	.align		4
        /*0000*/ 	.byte	0x04, 0x2f
        /*0002*/ 	.short	(.L_1 - .L_0)
	.align		4
.L_0:
        /*0004*/ 	.word	index@(triton__0d1d2de)
        /*0008*/ 	.word	0x0000000a


	//----- nvinfo : EIATTR_MAX_STACK_SIZE
	.align		4
.L_1:
        /*000c*/ 	.byte	0x04, 0x23
        /*000e*/ 	.short	(.L_3 - .L_2)
	.align		4
.L_2:
        /*0010*/ 	.word	index@(triton__0d1d2de)
        /*0014*/ 	.word	0x00000000


	//----- nvinfo : EIATTR_MIN_STACK_SIZE
	.align		4
.L_3:
        /*0018*/ 	.byte	0x04, 0x12
        /*001a*/ 	.short	(.L_5 - .L_4)
	.align		4
.L_4:
        /*001c*/ 	.word	index@(triton__0d1d2de)
        /*0020*/ 	.word	0x00000000


	//----- nvinfo : EIATTR_FRAME_SIZE
	.align		4
.L_5:
        /*0024*/ 	.byte	0x04, 0x11
        /*0026*/ 	.short	(.L_7 - .L_6)
	.align		4
.L_6:
        /*0028*/ 	.word	index@(triton__0d1d2de)
        /*002c*/ 	.word	0x00000000
.L_7:


//--------------------- .nv.info.triton__0d1d2de  --------------------------
	.section	.nv.info.triton__0d1d2de,"",@"SHT_CUDA_INFO"
	.align	4


	//----- nvinfo : EIATTR_CUDA_API_VERSION
	.align		4
        /*0000*/ 	.byte	0x04, 0x37
        /*0002*/ 	.short	(.L_9 - .L_8)
.L_8:
        /*0004*/ 	.word	0x0000007b


	//----- nvinfo : EIATTR_PARAM_CBANK
	.align		4
.L_9:
        /*0008*/ 	.byte	0x04, 0x0a
        /*000a*/ 	.short	(.L_11 - .L_10)
	.align		4
.L_10:
        /*000c*/ 	.word	index@(.nv.constant0.triton__0d1d2de)
        /*0010*/ 	.short	0x0160
        /*0012*/ 	.short	0x0014


	//----- nvinfo : EIATTR_CBANK_PARAM_SIZE
	.align		4
.L_11:
        /*0014*/ 	.byte	0x03, 0x19
        /*0016*/ 	.short	0x0014


	//----- nvinfo : EIATTR_KPARAM_INFO
	.align		4
        /*0018*/ 	.byte	0x04, 0x17
        /*001a*/ 	.short	(.L_13 - .L_12)
.L_12:
        /*001c*/ 	.word	0x00000000
        /*0020*/ 	.short	0x0002
        /*0022*/ 	.short	0x0010
        /*0024*/ 	.byte	0x00, 0xf0, 0x11, 0x00


	//----- nvinfo : EIATTR_KPARAM_INFO
	.align		4
.L_13:
        /*0028*/ 	.byte	0x04, 0x17
        /*002a*/ 	.short	(.L_15 - .L_14)
.L_14:
        /*002c*/ 	.word	0x00000000
        /*0030*/ 	.short	0x0001
        /*0032*/ 	.short	0x0008
        /*0034*/ 	.byte	0x00, 0xf0, 0x21, 0x00


	//----- nvinfo : EIATTR_KPARAM_INFO
	.align		4
.L_15:
        /*0038*/ 	.byte	0x04, 0x17
        /*003a*/ 	.short	(.L_17 - .L_16)
.L_16:
        /*003c*/ 	.word	0x00000000
        /*0040*/ 	.short	0x0000
        /*0042*/ 	.short	0x0000
        /*0044*/ 	.byte	0x00, 0xf0, 0x21, 0x00


	//----- nvinfo : EIATTR_MAXREG_COUNT
	.align		4
.L_17:
        /*0048*/ 	.byte	0x03, 0x1b
        /*004a*/ 	.short	0x00ff


	//----- nvinfo : EIATTR_EXIT_INSTR_OFFSETS
	.align		4
        /*004c*/ 	.byte	0x04, 0x1c
        /*004e*/ 	.short	(.L_19 - .L_18)


	//   ....[0]....
.L_18:
        /*0050*/ 	.word	0x00000230


	//----- nvinfo : EIATTR_MAX_THREADS
	.align		4
.L_19:
        /*0054*/ 	.byte	0x04, 0x05
        /*0056*/ 	.short	(.L_21 - .L_20)
.L_20:
        /*0058*/ 	.word	0x00000100
        /*005c*/ 	.word	0x00000001
        /*0060*/ 	.word	0x00000001
.L_21:


//--------------------- .nv.rel.action            --------------------------
	.section	.nv.rel.action,"",@"SHT_CUDA_RELOCINFO"
	.align	8
	.sectionentsize	8
        /*0000*/ 	.byte	0x73, 0x00, 0x00, 0x00, 0x00, 0x00, 0x00, 0x00, 0x00, 0x00, 0x00, 0x11, 0x25, 0x00, 0x05, 0x36


//--------------------- .nv.constant0.triton__0d1d2de --------------------------
	.section	.nv.constant0.triton__0d1d2de,"a",@progbits
	.align	4
.nv.constant0.triton__0d1d2de:
	.zero		372


//--------------------- .text.triton__0d1d2de     --------------------------
	.section	.text.triton__0d1d2de,"ax",@progbits
	.sectioninfo	@"SHI_REGISTERS=10"
	.align	128
        .global         triton__0d1d2de
        .type           triton__0d1d2de,@function
        .size           triton__0d1d2de,(.L_x_1 - triton__0d1d2de)
        .other          triton__0d1d2de,@"STO_CUDA_ENTRY STV_DEFAULT"
triton__0d1d2de:
.text.triton__0d1d2de:
[----:B------:R-:W-:-:S02]  /*0000*/  IMAD.MOV.U32 R1, RZ, RZ, c[0x0][0x28] ;  /* 0x00000a00ff017624 */ /* 0x000fc400078e00ff */
[----:B------:R-:W0:Y:S01]  /*0010*/  S2R R0, SR_TID.X ;  /* 0x0000000000007919 */ /* 0x000e220000002100 */
[----:B------:R-:W-:-:S03]  /*0020*/  ULDC.64 UR4, c[0x0][0x118] ;  /* 0x0000460000047ab9 */ /* 0x000fc60000000a00 */
[----:B------:R-:W1:Y:S01]  /*0030*/  S2R R3, SR_CTAID.X ;  /* 0x0000000000037919 */ /* 0x000e620000002500 */
[----:B0-----:R-:W-:-:S05]  /*0040*/  IMAD.SHL.U32 R0, R0, 0x2, RZ ;  /* 0x0000000200007824 */ /* 0x001fca00078e00ff */
[----:B------:R-:W-:-:S05]  /*0050*/  LOP3.LUT R0, R0, 0x1fe, RZ, 0xc0, !PT ;  /* 0x000001fe00007812 */ /* 0x000fca00078ec0ff */
[----:B-1----:R-:W-:-:S05]  /*0060*/  IMAD R0, R3, 0x200, R0 ;  /* 0x0000020003007824 */ /* 0x002fca00078e0200 */
[----:B------:R-:W-:-:S04]  /*0070*/  SHF.R.S32.HI R3, RZ, 0x1f, R0 ;  /* 0x0000001fff037819 */ /* 0x000fc80000011400 */
[----:B------:R-:W-:-:S04]  /*0080*/  LEA.HI R3, R3, R0, RZ, 0xc ;  /* 0x0000000003037211 */ /* 0x000fc800078f60ff */
[----:B------:R-:W-:Y:S02]  /*0090*/  LOP3.LUT R5, R3, 0xf000, RZ, 0xc0, !PT ;  /* 0x0000f00003057812 */ /* 0x000fe400078ec0ff */
[----:B------:R-:W-:-:S03]  /*00a0*/  SHF.R.S32.HI R3, RZ, 0xc, R3 ;  /* 0x0000000cff037819 */ /* 0x000fc60000011403 */
[----:B------:R-:W-:-:S05]  /*00b0*/  IMAD.IADD R5, R0, 0x1, -R5 ;  /* 0x0000000100057824 */ /* 0x000fca00078e0a05 */
[----:B------:R-:W-:-:S04]  /*00c0*/  PRMT R2, R5, 0x9910, RZ ;  /* 0x0000991005027816 */ /* 0x000fc800000000ff */
[----:B------:R-:W-:-:S04]  /*00d0*/  SHF.R.S32.HI R2, RZ, 0xf, R2 ;  /* 0x0000000fff027819 */ /* 0x000fc80000011402 */
[----:B------:R-:W-:-:S04]  /*00e0*/  LOP3.LUT R2, R2, 0xffff, RZ, 0xc0, !PT ;  /* 0x0000ffff02027812 */ /* 0x000fc800078ec0ff */
[----:B------:R-:W-:-:S04]  /*00f0*/  LEA.HI R2, R2, R5, RZ, 0x18 ;  /* 0x0000000502027211 */ /* 0x000fc800078fc0ff */
[C---:B------:R-:W-:Y:S02]  /*0100*/  LOP3.LUT R4, R2.reuse, 0xff00, RZ, 0xc0, !PT ;  /* 0x0000ff0002047812 */ /* 0x040fe400078ec0ff */
[----:B------:R-:W-:-:S03]  /*0110*/  PRMT R2, R2, 0x9910, RZ ;  /* 0x0000991002027816 */ /* 0x000fc600000000ff */
[----:B------:R-:W-:Y:S01]  /*0120*/  IMAD.MOV R4, RZ, RZ, -R4 ;  /* 0x000000ffff047224 */ /* 0x000fe200078e0a04 */
[----:B------:R-:W-:-:S04]  /*0130*/  SHF.R.S32.HI R2, RZ, 0x8, R2 ;  /* 0x00000008ff027819 */ /* 0x000fc80000011402 */
[----:B------:R-:W-:Y:S02]  /*0140*/  PRMT R4, R4, 0x7710, RZ ;  /* 0x0000771004047816 */ /* 0x000fe400000000ff */
[----:B------:R-:W-:-:S03]  /*0150*/  LOP3.LUT R2, R2, 0xffff, RZ, 0xc0, !PT ;  /* 0x0000ffff02027812 */ /* 0x000fc600078ec0ff */
[----:B------:R-:W-:-:S05]  /*0160*/  IMAD.IADD R5, R5, 0x1, R4 ;  /* 0x0000000105057824 */ /* 0x000fca00078e0204 */
[----:B------:R-:W-:Y:S01]  /*0170*/  PRMT R4, R5, 0x9910, RZ ;  /* 0x0000991005047816 */ /* 0x000fe200000000ff */
[----:B------:R-:W-:-:S04]  /*0180*/  IMAD.MOV.U32 R5, RZ, RZ, 0x2 ;  /* 0x00000002ff057424 */ /* 0x000fc800078e00ff */
[----:B------:R-:W-:-:S04]  /*0190*/  IMAD R3, R3, 0x100, R4 ;  /* 0x0000010003037824 */ /* 0x000fc800078e0204 */
[----:B------:R-:W-:-:S04]  /*01a0*/  IMAD R2, R2, 0x80000, R3 ;  /* 0x0008000002027824 */ /* 0x000fc800078e0203 */
[----:B------:R-:W-:-:S06]  /*01b0*/  IMAD.WIDE R2, R2, R5, c[0x0][0x160] ;  /* 0x0000580002027625 */ /* 0x000fcc00078e0205 */
[----:B------:R-:W2:Y:S02]  /*01c0*/  LDG.E R2, [R2.64] ;  /* 0x0000000402027981 */ /* 0x000ea4000c1e1900 */
[C---:B--2---:R-:W-:Y:S01]  /*01d0*/  PRMT R4, R2.reuse, 0x7632, R4 ;  /* 0x0000763202047816 */ /* 0x044fe20000000004 */
[----:B------:R-:W-:-:S04]  /*01e0*/  IMAD.U32 R6, R2, 0x10000, RZ ;  /* 0x0001000002067824 */ /* 0x000fc800078e00ff */
[----:B------:R-:W-:Y:S02]  /*01f0*/  IMAD.U32 R7, R4, 0x10000, RZ ;  /* 0x0001000004077824 */ /* 0x000fe400078e00ff */
[----:B------:R-:W-:-:S03]  /*0200*/  IMAD.WIDE R4, R0, R5, c[0x0][0x168] ;  /* 0x00005a0000047625 */ /* 0x000fc600078e0205 */
[----:B------:R-:W-:-:S05]  /*0210*/  F2FP.BF16.F32.PACK_AB R7, R7, R6 ;  /* 0x000000060707723e */ /* 0x000fca00000010ff */
[----:B------:R-:W-:Y:S01]  /*0220*/  STG.E [R4.64], R7 ;  /* 0x0000000704007986 */ /* 0x000fe2000c101904 */
[----:B------:R-:W-:Y:S05]  /*0230*/  EXIT ;  /* 0x000000000000794d */ /* 0x000fea0003800000 */
.L_x_0:
[----:B------:R-:W-:-:S00]  /*0240*/  BRA `(.L_x_0) ;  /* 0xfffffff000007947 */ /* 0x000fc0000383ffff */
[----:B------:R-:W-:-:S00]  /*0250*/  NOP ;  /* 0x0000000000007918 */ /* 0x000fc00000000000 */
        /* <DEDUP_REMOVED lines=10> */
.L_x_1:
